	.headerflags	@"EF_CUDA_TEXMODE_UNIFIED EF_CUDA_64BIT_ADDRESS EF_CUDA_ACCELERATORS EF_CUDA_SM90 EF_CUDA_VIRTUAL_SM(EF_CUDA_SM90)"
	.elftype	@"ET_EXEC"


//--------------------- .nv.info                  --------------------------
	.section	.nv.info,"",@"SHT_CUDA_INFO"
	.align	4


	//----- nvinfo : EIATTR_REGCOUNT
	.align		4
        /*0000*/ 	.byte	0x04, 0x2f
        /*0002*/ 	.short	(.L_1 - .L_0)
	.align		4
.L_0:
        /*0004*/ 	.word	index@(triton_poi_fused_convolution_14)
        /*0008*/ 	.word	0x00000020


	//----- nvinfo : EIATTR_MIN_STACK_SIZE
	.align		4
.L_1:
        /*000c*/ 	.byte	0x04, 0x12
        /*000e*/ 	.short	(.L_3 - .L_2)
	.align		4
.L_2:
        /*0010*/ 	.word	index@(triton_poi_fused_convolution_14)
        /*0014*/ 	.word	0x00000000


	//----- nvinfo : EIATTR_FRAME_SIZE
	.align		4
.L_3:
        /*0018*/ 	.byte	0x04, 0x11
        /*001a*/ 	.short	(.L_5 - .L_4)
	.align		4
.L_4:
        /*001c*/ 	.word	index@(triton_poi_fused_convolution_14)
        /*0020*/ 	.word	0x00000000


	//----- nvinfo : EIATTR_MIN_STACK_SIZE
	.align		4
.L_5:
        /*0024*/ 	.byte	0x04, 0x12
        /*0026*/ 	.short	(.L_7 - .L_6)
	.align		4
.L_6:
        /*0028*/ 	.word	index@(triton_poi_fused_convolution_14)
        /*002c*/ 	.word	0x00000000
.L_7:


//--------------------- .nv.info.triton_poi_fused_convolution_14 --------------------------
	.section	.nv.info.triton_poi_fused_convolution_14,"",@"SHT_CUDA_INFO"
	.sectionflags	@""
	.align	4


	//----- nvinfo : EIATTR_CUDA_API_VERSION
	.align		4
        /*0000*/ 	.byte	0x04, 0x37
        /*0002*/ 	.short	(.L_9 - .L_8)
.L_8:
        /*0004*/ 	.word	0x0000007c


	//----- nvinfo : EIATTR_KPARAM_INFO
	.align		4
.L_9:
        /*0008*/ 	.byte	0x04, 0x17
        /*000a*/ 	.short	(.L_11 - .L_10)
.L_10:
        /*000c*/ 	.word	0x00000000
        /*0010*/ 	.short	0x0004
        /*0012*/ 	.short	0x001c
        /*0014*/ 	.byte	0x00, 0xf0, 0x11, 0x00


	//----- nvinfo : EIATTR_KPARAM_INFO
	.align		4
.L_11:
        /*0018*/ 	.byte	0x04, 0x17
        /*001a*/ 	.short	(.L_13 - .L_12)
.L_12:
        /*001c*/ 	.word	0x00000000
        /*0020*/ 	.short	0x0003
        /*0022*/ 	.short	0x0018
        /*0024*/ 	.byte	0x00, 0xf0, 0x11, 0x00


	//----- nvinfo : EIATTR_KPARAM_INFO
	.align		4
.L_13:
        /*0028*/ 	.byte	0x04, 0x17
        /*002a*/ 	.short	(.L_15 - .L_14)
.L_14:
        /*002c*/ 	.word	0x00000000
        /*0030*/ 	.short	0x0002
        /*0032*/ 	.short	0x0010
        /*0034*/ 	.byte	0x00, 0xf4, 0x21, 0x00


	//----- nvinfo : EIATTR_KPARAM_INFO
	.align		4
.L_15:
        /*0038*/ 	.byte	0x04, 0x17
        /*003a*/ 	.short	(.L_17 - .L_16)
.L_16:
        /*003c*/ 	.word	0x00000000
        /*0040*/ 	.short	0x0001
        /*0042*/ 	.short	0x0008
        /*0044*/ 	.byte	0x00, 0xf4, 0x21, 0x00


	//----- nvinfo : EIATTR_KPARAM_INFO
	.align		4
.L_17:
        /*0048*/ 	.byte	0x04, 0x17
        /*004a*/ 	.short	(.L_19 - .L_18)
.L_18:
        /*004c*/ 	.word	0x00000000
        /*0050*/ 	.short	0x0000
        /*0052*/ 	.short	0x0000
        /*0054*/ 	.byte	0x00, 0xf4, 0x21, 0x00


	//----- nvinfo : EIATTR_SPARSE_MMA_MASK
	.align		4
.L_19:
        /*0058*/ 	.byte	0x03, 0x50
        /*005a*/ 	.short	0x0000


	//----- nvinfo : EIATTR_MAXREG_COUNT
	.align		4
        /*005c*/ 	.byte	0x03, 0x1b
        /*005e*/ 	.short	0x00ff


	//----- nvinfo : EIATTR_EXIT_INSTR_OFFSETS
	.align		4
        /*0060*/ 	.byte	0x04, 0x1c
        /*0062*/ 	.short	(.L_21 - .L_20)


	//   ....[0]....
.L_20:
        /*0064*/ 	.word	0x000008b0


	//   ....[1]....
        /*0068*/ 	.word	0x000008d0


	//----- nvinfo : EIATTR_REQNTID
	.align		4
.L_21:
        /*006c*/ 	.byte	0x04, 0x10
        /*006e*/ 	.short	(.L_23 - .L_22)
.L_22:
        /*0070*/ 	.word	0x00000100
        /*0074*/ 	.word	0x00000001
        /*0078*/ 	.word	0x00000001


	//----- nvinfo : EIATTR_CBANK_PARAM_SIZE
	.align		4
.L_23:
        /*007c*/ 	.byte	0x03, 0x19
        /*007e*/ 	.short	0x0020


	//----- nvinfo : EIATTR_PARAM_CBANK
	.align		4
        /*0080*/ 	.byte	0x04, 0x0a
        /*0082*/ 	.short	(.L_25 - .L_24)
	.align		4
.L_24:
        /*0084*/ 	.word	index@(.nv.constant0.triton_poi_fused_convolution_14)
        /*0088*/ 	.short	0x0210
        /*008a*/ 	.short	0x0020


	//----- nvinfo : EIATTR_SW_WAR
	.align		4
.L_25:
        /*008c*/ 	.byte	0x04, 0x36
        /*008e*/ 	.short	(.L_27 - .L_26)
.L_26:
        /*0090*/ 	.word	0x00000008
.L_27:


//--------------------- .nv.callgraph             --------------------------
	.section	.nv.callgraph,"",@"SHT_CUDA_CALLGRAPH"
	.align	4
	.sectionentsize	8
	.align		4
        /*0000*/ 	.word	0x00000000
	.align		4
        /*0004*/ 	.word	0xffffffff
	.align		4
        /*0008*/ 	.word	0x00000000
	.align		4
        /*000c*/ 	.word	0xfffffffe
	.align		4
        /*0010*/ 	.word	0x00000000
	.align		4
        /*0014*/ 	.word	0xfffffffd
	.align		4
        /*0018*/ 	.word	0x00000000
	.align		4
        /*001c*/ 	.word	0xfffffffc


//--------------------- .text.triton_poi_fused_convolution_14 --------------------------
	.section	.text.triton_poi_fused_convolution_14,"ax",@progbits
	.sectionflags	@"SHF_BARRIERS=1"
	.align	128
        .global         triton_poi_fused_convolution_14
        .type           triton_poi_fused_convolution_14,@function
        .size           triton_poi_fused_convolution_14,(.L_x_1 - triton_poi_fused_convolution_14)
        .other          triton_poi_fused_convolution_14,@"STO_CUDA_ENTRY STV_DEFAULT"
triton_poi_fused_convolution_14:
.text.triton_poi_fused_convolution_14:
[----:B------:R-:W0:Y:S01]  /*0000*/  LDC R1, c[0x0][0x28] ;  /* 0x00000a00ff017b82 */ /* 0x000e220000000800 */
[----:B------:R-:W1:Y:S07]  /*0010*/  S2R R2, SR_CTAID.X ;  /* 0x0000000000027919 */ /* 0x000e6e0000002500 */
[----:B------:R-:W2:Y:S01]  /*0020*/  S2UR UR5, SR_CgaCtaId ;  /* 0x00000000000579c3 */ /* 0x000ea20000008800 */
[----:B------:R-:W-:Y:S01]  /*0030*/  UMOV UR4, 0x400 ;  /* 0x0000040000047882 */ /* 0x000fe20000000000 */
[----:B------:R-:W-:Y:S01]  /*0040*/  CS2R R10, SRZ ;  /* 0x00000000000a7805 */ /* 0x000fe2000001ff00 */
[----:B------:R-:W3:Y:S01]  /*0050*/  S2R R0, SR_TID.X ;  /* 0x0000000000007919 */ /* 0x000ee20000002100 */
[----:B------:R-:W-:Y:S01]  /*0060*/  ULDC.64 UR6, c[0x0][0x208] ;  /* 0x0000820000067ab9 */ /* 0x000fe20000000a00 */
[----:B------:R-:W4:Y:S03]  /*0070*/  S2R R4, SR_CTAID.Y ;  /* 0x0000000000047919 */ /* 0x000f260000002600 */
[----:B------:R-:W5:Y:S01]  /*0080*/  LDC.64 R22, c[0x0][0x210] ;  /* 0x00008400ff167b82 */ /* 0x000f620000000a00 */
[----:B--2---:R-:W-:Y:S01]  /*0090*/  UPRMT UR4, UR5, 0x654, UR4 ;  /* 0x0000065405047896 */ /* 0x004fe20008000004 */
[----:B-1----:R-:W-:-:S02]  /*00a0*/  IMAD.SHL.U32 R2, R2, 0x40, RZ ;  /* 0x0000004002027824 */ /* 0x002fc400078e00ff */
[C---:B---3--:R-:W-:Y:S01]  /*00b0*/  IMAD.SHL.U32 R5, R0.reuse, 0x4, RZ ;  /* 0x0000000400057824 */ /* 0x048fe200078e00ff */
[--C-:B------:R-:W-:Y:S01]  /*00c0*/  SHF.R.U32.HI R3, RZ, 0x4, R0.reuse ;  /* 0x00000004ff037819 */ /* 0x100fe20000011600 */
[----:B------:R-:W-:Y:S01]  /*00d0*/  IMAD.SHL.U32 R7, R0, 0x100, RZ ;  /* 0x0000010000077824 */ /* 0x000fe200078e00ff */
[----:B------:R-:W-:Y:S01]  /*00e0*/  SHF.R.U32.HI R28, RZ, 0x4, R0 ;  /* 0x00000004ff1c7819 */ /* 0x000fe20000011600 */
[----:B----4-:R-:W-:Y:S01]  /*00f0*/  IMAD.SHL.U32 R4, R4, 0x40, RZ ;  /* 0x0000004004047824 */ /* 0x010fe200078e00ff */
[----:B------:R-:W-:Y:S02]  /*0100*/  SGXT.U32 R3, R3, 0x4 ;  /* 0x000000040303781a */ /* 0x000fe40000000000 */
[----:B------:R-:W-:Y:S02]  /*0110*/  LOP3.LUT R6, R2, 0x3c, R5, 0xf8, !PT ;  /* 0x0000003c02067812 */ /* 0x000fe400078ef805 */
[----:B------:R-:W-:Y:S02]  /*0120*/  LOP3.LUT R20, R4, 0x3c, R5, 0xf8, !PT ;  /* 0x0000003c04147812 */ /* 0x000fe400078ef805 */
[----:B------:R-:W-:-:S02]  /*0130*/  LOP3.LUT R27, R4, R3, RZ, 0xfc, !PT ;  /* 0x00000003041b7212 */ /* 0x000fc400078efcff */
[----:B------:R-:W-:Y:S02]  /*0140*/  LOP3.LUT R19, R4, 0x10, R3, 0xfe, !PT ;  /* 0x0000001004137812 */ /* 0x000fe400078efe03 */
[----:B------:R-:W-:Y:S02]  /*0150*/  LOP3.LUT R29, R4, 0x20, R3, 0xfe, !PT ;  /* 0x00000020041d7812 */ /* 0x000fe400078efe03 */
[----:B------:R-:W-:Y:S02]  /*0160*/  ISETP.GE.AND P0, PT, R6, 0x100, PT ;  /* 0x000001000600780c */ /* 0x000fe40003f06270 */
[----:B------:R-:W-:Y:S02]  /*0170*/  LOP3.LUT R4, R4, 0x30, R3, 0xfe, !PT ;  /* 0x0000003004047812 */ /* 0x000fe400078efe03 */
[----:B------:R-:W-:Y:S02]  /*0180*/  LOP3.LUT R7, R7, 0xf00, RZ, 0xc0, !PT ;  /* 0x00000f0007077812 */ /* 0x000fe400078ec0ff */
[C---:B------:R-:W-:Y:S01]  /*0190*/  ISETP.LT.AND P1, PT, R27.reuse, 0x100, !P0 ;  /* 0x000001001b00780c */ /* 0x040fe20004721270 */
[--C-:B------:R-:W-:Y:S01]  /*01a0*/  IMAD R27, R27, 0x100, R6.reuse ;  /* 0x000001001b1b7824 */ /* 0x100fe200078e0206 */
[C---:B------:R-:W-:Y:S01]  /*01b0*/  ISETP.LT.AND P2, PT, R19.reuse, 0x100, !P0 ;  /* 0x000001001300780c */ /* 0x040fe20004741270 */
[--C-:B------:R-:W-:Y:S01]  /*01c0*/  IMAD R19, R19, 0x100, R6.reuse ;  /* 0x0000010013137824 */ /* 0x100fe200078e0206 */
[C---:B------:R-:W-:Y:S01]  /*01d0*/  ISETP.LT.AND P3, PT, R29.reuse, 0x100, !P0 ;  /* 0x000001001d00780c */ /* 0x040fe20004761270 */
[--C-:B------:R-:W-:Y:S01]  /*01e0*/  IMAD R29, R29, 0x100, R6.reuse ;  /* 0x000001001d1d7824 */ /* 0x100fe200078e0206 */
[C---:B------:R-:W-:Y:S01]  /*01f0*/  ISETP.LT.AND P0, PT, R4.reuse, 0x100, !P0 ;  /* 0x000001000400780c */ /* 0x040fe20004701270 */
[----:B------:R-:W-:Y:S01]  /*0200*/  IMAD R17, R4, 0x100, R6 ;  /* 0x0000010004117824 */ /* 0x000fe200078e0206 */
[----:B------:R-:W-:Y:S01]  /*0210*/  SGXT.U32 R28, R28, 0x4 ;  /* 0x000000041c1c781a */ /* 0x000fe20000000000 */
[----:B-----5:R-:W-:Y:S01]  /*0220*/  IMAD.WIDE R26, R27, 0x4, R22 ;  /* 0x000000041b1a7825 */ /* 0x020fe200078e0216 */
[----:B------:R-:W-:-:S02]  /*0230*/  LOP3.LUT R4, R7, 0x40, RZ, 0xfc, !PT ;  /* 0x0000004007047812 */ /* 0x000fc400078efcff */
[----:B------:R-:W-:Y:S01]  /*0240*/  LOP3.LUT R6, R7, 0x80, RZ, 0xfc, !PT ;  /* 0x0000008007067812 */ /* 0x000fe200078efcff */
[----:B------:R-:W-:Y:S01]  /*0250*/  IMAD.WIDE R18, R19, 0x4, R22 ;  /* 0x0000000413127825 */ /* 0x000fe200078e0216 */
[C---:B------:R-:W-:Y:S02]  /*0260*/  LOP3.LUT R8, R7.reuse, 0xc0, RZ, 0xfc, !PT ;  /* 0x000000c007087812 */ /* 0x040fe400078efcff */
[C---:B------:R-:W-:Y:S02]  /*0270*/  LOP3.LUT R28, R7.reuse, R28, RZ, 0xfc, !PT ;  /* 0x0000001c071c7212 */ /* 0x040fe400078efcff */
[----:B------:R-:W-:Y:S02]  /*0280*/  LEA.HI R21, R7, UR4, RZ, 0x1e ;  /* 0x0000000407157c11 */ /* 0x000fe4000f8ff0ff */
[----:B------:R-:W-:Y:S02]  /*0290*/  LEA.HI R5, R4, UR4, RZ, 0x1e ;  /* 0x0000000404057c11 */ /* 0x000fe4000f8ff0ff */
[----:B------:R-:W-:Y:S01]  /*02a0*/  LEA.HI R25, R6, UR4, RZ, 0x1e ;  /* 0x0000000406197c11 */ /* 0x000fe2000f8ff0ff */
[----:B------:R-:W-:Y:S01]  /*02b0*/  IMAD R21, R28, 0x4, R21 ;  /* 0x000000041c157824 */ /* 0x000fe200078e0215 */
[----:B------:R-:W-:Y:S01]  /*02c0*/  LEA.HI R7, R8, UR4, RZ, 0x1e ;  /* 0x0000000408077c11 */ /* 0x000fe2000f8ff0ff */
[C---:B------:R-:W-:Y:S01]  /*02d0*/  IMAD R24, R28.reuse, 0x4, R5 ;  /* 0x000000041c187824 */ /* 0x040fe200078e0205 */
[----:B------:R-:W-:Y:S01]  /*02e0*/  CS2R R4, SRZ ;  /* 0x0000000000047805 */ /* 0x000fe2000001ff00 */
[C---:B------:R-:W-:Y:S01]  /*02f0*/  IMAD R25, R28.reuse, 0x4, R25 ;  /* 0x000000041c197824 */ /* 0x040fe200078e0219 */
[----:B------:R-:W-:Y:S01]  /*0300*/  CS2R R8, SRZ ;  /* 0x0000000000087805 */ /* 0x000fe2000001ff00 */
[----:B------:R-:W-:Y:S01]  /*0310*/  IMAD R28, R28, 0x4, R7 ;  /* 0x000000041c1c7824 */ /* 0x000fe200078e0207 */
[----:B------:R-:W-:-:S02]  /*0320*/  CS2R R6, SRZ ;  /* 0x0000000000067805 */ /* 0x000fc4000001ff00 */
[----:B------:R-:W-:Y:S02]  /*0330*/  CS2R R12, SRZ ;  /* 0x00000000000c7805 */ /* 0x000fe4000001ff00 */
[----:B------:R-:W-:Y:S01]  /*0340*/  CS2R R14, SRZ ;  /* 0x00000000000e7805 */ /* 0x000fe2000001ff00 */
[----:B------:R1:W2:Y:S04]  /*0350*/  @P2 LDG.E.128 R8, desc[UR6][R18.64] ;  /* 0x0000000612082981 */ /* 0x0002a8000c1e1d00 */
[----:B------:R3:W4:Y:S01]  /*0360*/  @P1 LDG.E.128 R4, desc[UR6][R26.64] ;  /* 0x000000061a041981 */ /* 0x000722000c1e1d00 */
[----:B-1----:R-:W-:Y:S01]  /*0370*/  CS2R R18, SRZ ;  /* 0x0000000000127805 */ /* 0x002fe2000001ff00 */
[----:B---3--:R-:W-:-:S04]  /*0380*/  IMAD.WIDE R26, R29, 0x4, R22 ;  /* 0x000000041d1a7825 */ /* 0x008fc800078e0216 */
[----:B------:R-:W-:Y:S01]  /*0390*/  IMAD.WIDE R22, R17, 0x4, R22 ;  /* 0x0000000411167825 */ /* 0x000fe200078e0216 */
[----:B------:R-:W-:Y:S01]  /*03a0*/  CS2R R16, SRZ ;  /* 0x0000000000107805 */ /* 0x000fe2000001ff00 */
[----:B------:R-:W3:Y:S05]  /*03b0*/  @P3 LDG.E.128 R12, desc[UR6][R26.64] ;  /* 0x000000061a0c3981 */ /* 0x000eea000c1e1d00 */
[----:B------:R1:W5:Y:S01]  /*03c0*/  @P0 LDG.E.128 R16, desc[UR6][R22.64] ;  /* 0x0000000616100981 */ /* 0x000362000c1e1d00 */
[----:B------:R-:W1:Y:S01]  /*03d0*/  S2R R29, SR_TID.X ;  /* 0x00000000001d7919 */ /* 0x000e620000002100 */
[----:B------:R-:W-:-:S05]  /*03e0*/  LOP3.LUT R0, R0, 0xf0, RZ, 0xc0, !PT ;  /* 0x000000f000007812 */ /* 0x000fca00078ec0ff */
[----:B-1----:R-:W-:Y:S02]  /*03f0*/  VIADD R23, R0, UR4 ;  /* 0x0000000400177c36 */ /* 0x002fe40008000000 */
[----:B0-----:R-:W-:-:S05]  /*0400*/  IMAD.SHL.U32 R29, R29, 0x4, RZ ;  /* 0x000000041d1d7824 */ /* 0x001fca00078e00ff */
[----:B------:R-:W-:Y:S02]  /*0410*/  LOP3.LUT R0, R29, 0x3fc, RZ, 0xc0, !PT ;  /* 0x000003fc1d007812 */ /* 0x000fe400078ec0ff */
[----:B------:R-:W-:Y:S02]  /*0420*/  ISETP.GE.AND P0, PT, R20, 0x100, PT ;  /* 0x000001001400780c */ /* 0x000fe40003f06270 */
[----:B------:R-:W-:Y:S02]  /*0430*/  LOP3.LUT R26, R2, 0x10, R3, 0xfe, !PT ;  /* 0x00000010021a7812 */ /* 0x000fe400078efe03 */
[----:B------:R-:W-:Y:S02]  /*0440*/  LOP3.LUT R29, R2, 0x30, R3, 0xfe, !PT ;  /* 0x00000030021d7812 */ /* 0x000fe400078efe03 */
[----:B------:R-:W-:Y:S01]  /*0450*/  ISETP.LT.AND P2, PT, R26, 0x100, !P0 ;  /* 0x000001001a00780c */ /* 0x000fe20004741270 */
[----:B----4-:R0:W-:Y:S04]  /*0460*/  STS [R21], R4 ;  /* 0x0000000415007388 */ /* 0x0101e80000000800 */
[----:B------:R-:W-:Y:S04]  /*0470*/  STS [R24+0x100], R5 ;  /* 0x0001000518007388 */ /* 0x000fe80000000800 */
[----:B------:R1:W-:Y:S04]  /*0480*/  STS [R25+0x200], R6 ;  /* 0x0002000619007388 */ /* 0x0003e80000000800 */
[----:B------:R4:W-:Y:S04]  /*0490*/  STS [R28+0x300], R7 ;  /* 0x000300071c007388 */ /* 0x0009e80000000800 */
[----:B--2---:R-:W-:Y:S04]  /*04a0*/  STS [R21+0x40], R8 ;  /* 0x0000400815007388 */ /* 0x004fe80000000800 */
[----:B------:R-:W-:Y:S04]  /*04b0*/  STS [R24+0x140], R9 ;  /* 0x0001400918007388 */ /* 0x000fe80000000800 */
[----:B------:R-:W-:Y:S04]  /*04c0*/  STS [R25+0x240], R10 ;  /* 0x0002400a19007388 */ /* 0x000fe80000000800 */
[----:B------:R-:W-:Y:S04]  /*04d0*/  STS [R28+0x340], R11 ;  /* 0x0003400b1c007388 */ /* 0x000fe80000000800 */
[----:B---3--:R2:W-:Y:S04]  /*04e0*/  STS [R21+0x80], R12 ;  /* 0x0000800c15007388 */ /* 0x0085e80000000800 */
[----:B------:R3:W-:Y:S04]  /*04f0*/  STS [R24+0x180], R13 ;  /* 0x0001800d18007388 */ /* 0x0007e80000000800 */
[----:B------:R-:W-:Y:S04]  /*0500*/  STS [R25+0x280], R14 ;  /* 0x0002800e19007388 */ /* 0x000fe80000000800 */
[----:B------:R0:W-:Y:S04]  /*0510*/  STS [R28+0x380], R15 ;  /* 0x0003800f1c007388 */ /* 0x0001e80000000800 */
[----:B-----5:R5:W-:Y:S04]  /*0520*/  STS [R21+0xc0], R16 ;  /* 0x0000c01015007388 */ /* 0x020be80000000800 */
[----:B------:R1:W-:Y:S04]  /*0530*/  STS [R24+0x1c0], R17 ;  /* 0x0001c01118007388 */ /* 0x0003e80000000800 */
[----:B------:R-:W-:Y:S04]  /*0540*/  STS [R25+0x2c0], R18 ;  /* 0x0002c01219007388 */ /* 0x000fe80000000800 */
[----:B------:R2:W-:Y:S01]  /*0550*/  STS [R28+0x3c0], R19 ;  /* 0x0003c0131c007388 */ /* 0x0005e20000000800 */
[----:B0-----:R-:W-:-:S02]  /*0560*/  LOP3.LUT R4, R0, 0x400, RZ, 0xfc, !PT ;  /* 0x0000040000047812 */ /* 0x001fc400078efcff */
[C---:B-1----:R-:W-:Y:S02]  /*0570*/  LOP3.LUT R6, R0.reuse, 0x800, RZ, 0xfc, !PT ;  /* 0x0000080000067812 */ /* 0x042fe400078efcff */
[----:B----4-:R-:W-:Y:S02]  /*0580*/  LOP3.LUT R7, R0, 0xc00, RZ, 0xfc, !PT ;  /* 0x00000c0000077812 */ /* 0x010fe400078efcff */
[----:B------:R-:W-:Y:S02]  /*0590*/  SHF.R.U32.HI R4, RZ, 0x2, R4 ;  /* 0x00000002ff047819 */ /* 0x000fe40000011604 */
[----:B------:R-:W-:Y:S02]  /*05a0*/  SHF.R.S32.HI R5, RZ, 0x1f, R20 ;  /* 0x0000001fff057819 */ /* 0x000fe40000011414 */
[----:B------:R-:W-:Y:S02]  /*05b0*/  SHF.R.U32.HI R6, RZ, 0x2, R6 ;  /* 0x00000002ff067819 */ /* 0x000fe40000011606 */
[----:B--2---:R-:W-:-:S02]  /*05c0*/  SHF.R.U32.HI R12, RZ, 0x2, R7 ;  /* 0x00000002ff0c7819 */ /* 0x004fc40000011607 */
[----:B------:R-:W-:Y:S02]  /*05d0*/  LOP3.LUT R4, R4, 0x1f0, RZ, 0xc0, !PT ;  /* 0x000001f004047812 */ /* 0x000fe400078ec0ff */
[----:B------:R-:W-:Y:S02]  /*05e0*/  LEA.HI R5, R5, R20, RZ, 0x6 ;  /* 0x0000001405057211 */ /* 0x000fe400078f30ff */
[----:B------:R-:W-:Y:S02]  /*05f0*/  LOP3.LUT R6, R6, 0x2f0, RZ, 0xc0, !PT ;  /* 0x000002f006067812 */ /* 0x000fe400078ec0ff */
[----:B------:R-:W-:Y:S01]  /*0600*/  LOP3.LUT R12, R12, 0x3f0, RZ, 0xc0, !PT ;  /* 0x000003f00c0c7812 */ /* 0x000fe200078ec0ff */
[----:B------:R-:W-:Y:S01]  /*0610*/  IMAD R8, R0, 0x4, R23 ;  /* 0x0000000400087824 */ /* 0x000fe200078e0217 */
[----:B------:R-:W-:Y:S01]  /*0620*/  BAR.SYNC.DEFER_BLOCKING 0x0 ;  /* 0x0000000000007b1d */ /* 0x000fe20000010000 */
[----:B------:R-:W-:Y:S02]  /*0630*/  VIADD R7, R4, UR4 ;  /* 0x0000000404077c36 */ /* 0x000fe40008000000 */
[----:B------:R-:W-:-:S02]  /*0640*/  IMAD.SHL.U32 R4, R5, 0x100, RZ ;  /* 0x0000010005047824 */ /* 0x000fc400078e00ff */
[----:B---3--:R-:W-:Y:S01]  /*0650*/  VIADD R13, R6, UR4 ;  /* 0x00000004060d7c36 */ /* 0x008fe20008000000 */
[----:B------:R-:W-:Y:S01]  /*0660*/  LOP3.LUT R27, R5, 0xffffffc0, RZ, 0xc0, !PT ;  /* 0xffffffc0051b7812 */ /* 0x000fe200078ec0ff */
[----:B------:R-:W-:Y:S01]  /*0670*/  VIADD R15, R12, UR4 ;  /* 0x000000040c0f7c36 */ /* 0x000fe20008000000 */
[----:B------:R-:W0:Y:S01]  /*0680*/  LDC.64 R22, c[0x0][0x218] ;  /* 0x00008600ff167b82 */ /* 0x000e220000000a00 */
[----:B------:R-:W-:Y:S01]  /*0690*/  IMAD R7, R0, 0x4, R7 ;  /* 0x0000000400077824 */ /* 0x000fe200078e0207 */
[----:B------:R-:W-:Y:S01]  /*06a0*/  LOP3.LUT R12, R4, 0xffffc000, RZ, 0xc0, !PT ;  /* 0xffffc000040c7812 */ /* 0x000fe200078ec0ff */
[C---:B-----5:R-:W-:Y:S02]  /*06b0*/  IMAD R16, R0.reuse, 0x4, R13 ;  /* 0x0000000400107824 */ /* 0x060fe400078e020d */
[----:B------:R-:W-:Y:S01]  /*06c0*/  IMAD R15, R0, 0x4, R15 ;  /* 0x00000004000f7824 */ /* 0x000fe200078e020f */
[----:B------:R-:W-:Y:S02]  /*06d0*/  IADD3 R27, R12, R20, -R27 ;  /* 0x000000140c1b7210 */ /* 0x000fe40007ffe81b */
[----:B------:R-:W-:Y:S01]  /*06e0*/  LOP3.LUT R24, R2, R3, RZ, 0xfc, !PT ;  /* 0x0000000302187212 */ /* 0x000fe200078efcff */
[----:B------:R-:W1:Y:S01]  /*06f0*/  LDC.64 R20, c[0x0][0x220] ;  /* 0x00008800ff147b82 */ /* 0x000e620000000a00 */
[----:B------:R-:W2:Y:S04]  /*0700*/  LDS.128 R8, [R8] ;  /* 0x0000000008087984 */ /* 0x000ea80000000c00 */
[----:B------:R-:W3:Y:S04]  /*0710*/  LDS.128 R4, [R7+0x1000] ;  /* 0x0010000007047984 */ /* 0x000ee80000000c00 */
[----:B------:R-:W4:Y:S04]  /*0720*/  LDS.128 R16, [R16+0x2000] ;  /* 0x0020000010107984 */ /* 0x000f280000000c00 */
[----:B------:R-:W5:Y:S01]  /*0730*/  LDS.128 R12, [R15+0x3000] ;  /* 0x003000000f0c7984 */ /* 0x000f620000000c00 */
[----:B------:R-:W-:-:S02]  /*0740*/  ISETP.LT.AND P1, PT, R24, 0x100, !P0 ;  /* 0x000001001800780c */ /* 0x000fc40004721270 */
[----:B------:R-:W-:Y:S01]  /*0750*/  LOP3.LUT R28, R2, 0x20, R3, 0xfe, !PT ;  /* 0x00000020021c7812 */ /* 0x000fe200078efe03 */
[----:B------:R-:W-:-:S03]  /*0760*/  IMAD R0, R24, 0x40, R27 ;  /* 0x0000004018007824 */ /* 0x000fc600078e021b */
[----:B------:R-:W-:Y:S01]  /*0770*/  ISETP.LT.AND P3, PT, R28, 0x100, !P0 ;  /* 0x000001001c00780c */ /* 0x000fe20004761270 */
[----:B0-----:R-:W-:Y:S01]  /*0780*/  IMAD.WIDE R24, R0, 0x4, R22 ;  /* 0x0000000400187825 */ /* 0x001fe200078e0216 */
[----:B------:R-:W-:-:S03]  /*0790*/  ISETP.LT.AND P0, PT, R29, 0x100, !P0 ;  /* 0x000001001d00780c */ /* 0x000fc60004701270 */
[--C-:B------:R-:W-:Y:S02]  /*07a0*/  IMAD R2, R26, 0x40, R27.reuse ;  /* 0x000000401a027824 */ /* 0x100fe400078e021b */
[--C-:B------:R-:W-:Y:S02]  /*07b0*/  IMAD R3, R28, 0x40, R27.reuse ;  /* 0x000000401c037824 */ /* 0x100fe400078e021b */
[----:B------:R-:W-:Y:S02]  /*07c0*/  IMAD R27, R29, 0x40, R27 ;  /* 0x000000401d1b7824 */ /* 0x000fe400078e021b */
[--C-:B------:R-:W-:Y:S01]  /*07d0*/  IMAD.WIDE R28, R2, 0x4, R22.reuse ;  /* 0x00000004021c7825 */ /* 0x100fe200078e0216 */
[----:B--2---:R0:W-:Y:S04]  /*07e0*/  @P1 STG.E.128 desc[UR6][R24.64], R8 ;  /* 0x0000000818001986 */ /* 0x0041e8000c101d06 */
[----:B---3--:R-:W-:Y:S01]  /*07f0*/  @P2 STG.E.128 desc[UR6][R28.64], R4 ;  /* 0x000000041c002986 */ /* 0x008fe2000c101d06 */
[----:B0-----:R-:W-:-:S04]  /*0800*/  IMAD.WIDE R24, R3, 0x4, R22 ;  /* 0x0000000403187825 */ /* 0x001fc800078e0216 */
[----:B------:R-:W-:Y:S01]  /*0810*/  IMAD.WIDE R22, R27, 0x4, R22 ;  /* 0x000000041b167825 */ /* 0x000fe200078e0216 */
[----:B----4-:R1:W-:Y:S04]  /*0820*/  @P3 STG.E.128 desc[UR6][R24.64], R16 ;  /* 0x0000001018003986 */ /* 0x0103e8000c101d06 */
[----:B-----5:R0:W-:Y:S01]  /*0830*/  @P0 STG.E.128 desc[UR6][R22.64], R12 ;  /* 0x0000000c16000986 */ /* 0x0201e2000c101d06 */
[----:B-1----:R-:W-:-:S04]  /*0840*/  IMAD.WIDE R24, R2, 0x4, R20 ;  /* 0x0000000402187825 */ /* 0x002fc800078e0214 */
[----:B0-----:R-:W-:-:S04]  /*0850*/  IMAD.WIDE R22, R0, 0x4, R20 ;  /* 0x0000000400167825 */ /* 0x001fc800078e0214 */
[--C-:B------:R-:W-:Y:S01]  /*0860*/  IMAD.WIDE R2, R3, 0x4, R20.reuse ;  /* 0x0000000403027825 */ /* 0x100fe200078e0214 */
[----:B------:R0:W-:Y:S04]  /*0870*/  @P1 STG.E.128 desc[UR6][R22.64], R8 ;  /* 0x0000000816001986 */ /* 0x0001e8000c101d06 */
[----:B------:R0:W-:Y:S01]  /*0880*/  @P2 STG.E.128 desc[UR6][R24.64], R4 ;  /* 0x0000000418002986 */ /* 0x0001e2000c101d06 */
[----:B------:R-:W-:-:S03]  /*0890*/  IMAD.WIDE R20, R27, 0x4, R20 ;  /* 0x000000041b147825 */ /* 0x000fc600078e0214 */
[----:B------:R0:W-:Y:S02]  /*08a0*/  @P3 STG.E.128 desc[UR6][R2.64], R16 ;  /* 0x0000001002003986 */ /* 0x0001e4000c101d06 */
[----:B0-----:R-:W-:Y:S05]  /*08b0*/  @!P0 EXIT ;  /* 0x000000000000894d */ /* 0x001fea0003800000 */
[----:B------:R-:W-:Y:S01]  /*08c0*/  STG.E.128 desc[UR6][R20.64], R12 ;  /* 0x0000000c14007986 */ /* 0x000fe2000c101d06 */
[----:B------:R-:W-:Y:S05]  /*08d0*/  EXIT ;  /* 0x000000000000794d */ /* 0x000fea0003800000 */
.L_x_0:
[----:B------:R-:W-:-:S00]  /*08e0*/  BRA `(.L_x_0) ;  /* 0xfffffffc00fc7947 */ /* 0x000fc0000383ffff */
[----:B------:R-:W-:-:S00]  /*08f0*/  NOP ;  /* 0x0000000000007918 */ /* 0x000fc00000000000 */
        /* <DEDUP_REMOVED lines=8> */
.L_x_1:


//--------------------- .nv.shared.triton_poi_fused_convolution_14 --------------------------
	.section	.nv.shared.triton_poi_fused_convolution_14,"aw",@nobits
	.sectionflags	@""
	.align	16
	.zero		1024


//--------------------- .nv.constant0.triton_poi_fused_convolution_14 --------------------------
	.section	.nv.constant0.triton_poi_fused_convolution_14,"a",@progbits
	.sectionflags	@""
	.align	4
.nv.constant0.triton_poi_fused_convolution_14:
	.zero		560
